//
// Generated by NVIDIA NVVM Compiler
//
// Compiler Build ID: CL-36424714
// Cuda compilation tools, release 13.0, V13.0.88
// Based on NVVM 20.0.0
//

.version 9.0
.target sm_100
.address_size 64

	// .globl	_Z11multMatCUDAPfS_S_ii

.visible .entry _Z11multMatCUDAPfS_S_ii(
	.param .u64 .ptr .align 1 _Z11multMatCUDAPfS_S_ii_param_0,
	.param .u64 .ptr .align 1 _Z11multMatCUDAPfS_S_ii_param_1,
	.param .u64 .ptr .align 1 _Z11multMatCUDAPfS_S_ii_param_2,
	.param .u32 _Z11multMatCUDAPfS_S_ii_param_3,
	.param .u32 _Z11multMatCUDAPfS_S_ii_param_4
)
{
	.reg .pred 	%p<13>;
	.reg .b32 	%r<43>;
	.reg .b32 	%f<112>;
	.reg .b64 	%rd<58>;

	ld.param.u64 	%rd10, [_Z11multMatCUDAPfS_S_ii_param_0];
	ld.param.u64 	%rd11, [_Z11multMatCUDAPfS_S_ii_param_1];
	ld.param.u64 	%rd9, [_Z11multMatCUDAPfS_S_ii_param_2];
	ld.param.u32 	%r24, [_Z11multMatCUDAPfS_S_ii_param_3];
	ld.param.u32 	%r23, [_Z11multMatCUDAPfS_S_ii_param_4];
	cvta.to.global.u64 	%rd1, %rd11;
	cvta.to.global.u64 	%rd2, %rd10;
	mov.u32 	%r25, %ctaid.y;
	mov.u32 	%r26, %ntid.y;
	mov.u32 	%r27, %tid.y;
	mad.lo.s32 	%r28, %r25, %r26, %r27;
	mov.u32 	%r29, %ctaid.x;
	mov.u32 	%r30, %ntid.x;
	mov.u32 	%r31, %tid.x;
	mad.lo.s32 	%r1, %r29, %r30, %r31;
	setp.ge.s32 	%p1, %r28, %r24;
	setp.ge.s32 	%p2, %r1, %r23;
	or.pred  	%p3, %p1, %p2;
	@%p3 bra 	$L__BB0_15;
	setp.lt.s32 	%p4, %r23, 1;
	mov.f32 	%f111, 0f00000000;
	@%p4 bra 	$L__BB0_14;
	add.s32 	%r33, %r23, -1;
	and.b32  	%r2, %r23, 15;
	setp.lt.u32 	%p5, %r33, 15;
	mov.f32 	%f111, 0f00000000;
	mov.b32 	%r39, 0;
	@%p5 bra 	$L__BB0_5;
	and.b32  	%r39, %r23, 2147483632;
	neg.s32 	%r37, %r39;
	shl.b32 	%r5, %r23, 4;
	add.s64 	%rd56, %rd2, 32;
	mov.f32 	%f111, 0f00000000;
	mul.wide.u32 	%rd14, %r23, 4;
	mov.u32 	%r36, %r1;
$L__BB0_4:
	.pragma "nounroll";
	ld.global.f32 	%f18, [%rd56+-32];
	mul.wide.s32 	%rd12, %r36, 4;
	add.s64 	%rd13, %rd1, %rd12;
	ld.global.f32 	%f19, [%rd13];
	fma.rn.f32 	%f20, %f18, %f19, %f111;
	ld.global.f32 	%f21, [%rd56+-28];
	add.s64 	%rd15, %rd13, %rd14;
	ld.global.f32 	%f22, [%rd15];
	fma.rn.f32 	%f23, %f21, %f22, %f20;
	ld.global.f32 	%f24, [%rd56+-24];
	add.s64 	%rd16, %rd15, %rd14;
	ld.global.f32 	%f25, [%rd16];
	fma.rn.f32 	%f26, %f24, %f25, %f23;
	ld.global.f32 	%f27, [%rd56+-20];
	add.s64 	%rd17, %rd16, %rd14;
	ld.global.f32 	%f28, [%rd17];
	fma.rn.f32 	%f29, %f27, %f28, %f26;
	ld.global.f32 	%f30, [%rd56+-16];
	add.s64 	%rd18, %rd17, %rd14;
	ld.global.f32 	%f31, [%rd18];
	fma.rn.f32 	%f32, %f30, %f31, %f29;
	ld.global.f32 	%f33, [%rd56+-12];
	add.s64 	%rd19, %rd18, %rd14;
	ld.global.f32 	%f34, [%rd19];
	fma.rn.f32 	%f35, %f33, %f34, %f32;
	ld.global.f32 	%f36, [%rd56+-8];
	add.s64 	%rd20, %rd19, %rd14;
	ld.global.f32 	%f37, [%rd20];
	fma.rn.f32 	%f38, %f36, %f37, %f35;
	ld.global.f32 	%f39, [%rd56+-4];
	add.s64 	%rd21, %rd20, %rd14;
	ld.global.f32 	%f40, [%rd21];
	fma.rn.f32 	%f41, %f39, %f40, %f38;
	ld.global.f32 	%f42, [%rd56];
	add.s64 	%rd22, %rd21, %rd14;
	ld.global.f32 	%f43, [%rd22];
	fma.rn.f32 	%f44, %f42, %f43, %f41;
	ld.global.f32 	%f45, [%rd56+4];
	add.s64 	%rd23, %rd22, %rd14;
	ld.global.f32 	%f46, [%rd23];
	fma.rn.f32 	%f47, %f45, %f46, %f44;
	ld.global.f32 	%f48, [%rd56+8];
	add.s64 	%rd24, %rd23, %rd14;
	ld.global.f32 	%f49, [%rd24];
	fma.rn.f32 	%f50, %f48, %f49, %f47;
	ld.global.f32 	%f51, [%rd56+12];
	add.s64 	%rd25, %rd24, %rd14;
	ld.global.f32 	%f52, [%rd25];
	fma.rn.f32 	%f53, %f51, %f52, %f50;
	ld.global.f32 	%f54, [%rd56+16];
	add.s64 	%rd26, %rd25, %rd14;
	ld.global.f32 	%f55, [%rd26];
	fma.rn.f32 	%f56, %f54, %f55, %f53;
	ld.global.f32 	%f57, [%rd56+20];
	add.s64 	%rd27, %rd26, %rd14;
	ld.global.f32 	%f58, [%rd27];
	fma.rn.f32 	%f59, %f57, %f58, %f56;
	ld.global.f32 	%f60, [%rd56+24];
	add.s64 	%rd28, %rd27, %rd14;
	ld.global.f32 	%f61, [%rd28];
	fma.rn.f32 	%f62, %f60, %f61, %f59;
	ld.global.f32 	%f63, [%rd56+28];
	add.s64 	%rd29, %rd28, %rd14;
	ld.global.f32 	%f64, [%rd29];
	fma.rn.f32 	%f111, %f63, %f64, %f62;
	add.s32 	%r37, %r37, 16;
	add.s32 	%r36, %r36, %r5;
	add.s64 	%rd56, %rd56, 64;
	setp.ne.s32 	%p6, %r37, 0;
	@%p6 bra 	$L__BB0_4;
$L__BB0_5:
	setp.eq.s32 	%p7, %r2, 0;
	@%p7 bra 	$L__BB0_14;
	and.b32  	%r11, %r23, 7;
	setp.lt.u32 	%p8, %r2, 8;
	@%p8 bra 	$L__BB0_8;
	mul.wide.u32 	%rd30, %r39, 4;
	add.s64 	%rd31, %rd2, %rd30;
	ld.global.f32 	%f66, [%rd31];
	mad.lo.s32 	%r34, %r39, %r23, %r1;
	mul.wide.s32 	%rd32, %r34, 4;
	add.s64 	%rd33, %rd1, %rd32;
	ld.global.f32 	%f67, [%rd33];
	fma.rn.f32 	%f68, %f66, %f67, %f111;
	ld.global.f32 	%f69, [%rd31+4];
	mul.wide.u32 	%rd34, %r23, 4;
	add.s64 	%rd35, %rd33, %rd34;
	ld.global.f32 	%f70, [%rd35];
	fma.rn.f32 	%f71, %f69, %f70, %f68;
	ld.global.f32 	%f72, [%rd31+8];
	add.s64 	%rd36, %rd35, %rd34;
	ld.global.f32 	%f73, [%rd36];
	fma.rn.f32 	%f74, %f72, %f73, %f71;
	ld.global.f32 	%f75, [%rd31+12];
	add.s64 	%rd37, %rd36, %rd34;
	ld.global.f32 	%f76, [%rd37];
	fma.rn.f32 	%f77, %f75, %f76, %f74;
	ld.global.f32 	%f78, [%rd31+16];
	add.s64 	%rd38, %rd37, %rd34;
	ld.global.f32 	%f79, [%rd38];
	fma.rn.f32 	%f80, %f78, %f79, %f77;
	ld.global.f32 	%f81, [%rd31+20];
	add.s64 	%rd39, %rd38, %rd34;
	ld.global.f32 	%f82, [%rd39];
	fma.rn.f32 	%f83, %f81, %f82, %f80;
	ld.global.f32 	%f84, [%rd31+24];
	add.s64 	%rd40, %rd39, %rd34;
	ld.global.f32 	%f85, [%rd40];
	fma.rn.f32 	%f86, %f84, %f85, %f83;
	ld.global.f32 	%f87, [%rd31+28];
	add.s64 	%rd41, %rd40, %rd34;
	ld.global.f32 	%f88, [%rd41];
	fma.rn.f32 	%f111, %f87, %f88, %f86;
	add.s32 	%r39, %r39, 8;
$L__BB0_8:
	setp.eq.s32 	%p9, %r11, 0;
	@%p9 bra 	$L__BB0_14;
	and.b32  	%r14, %r23, 3;
	setp.lt.u32 	%p10, %r11, 4;
	@%p10 bra 	$L__BB0_11;
	mul.wide.u32 	%rd42, %r39, 4;
	add.s64 	%rd43, %rd2, %rd42;
	ld.global.f32 	%f90, [%rd43];
	mad.lo.s32 	%r35, %r39, %r23, %r1;
	mul.wide.s32 	%rd44, %r35, 4;
	add.s64 	%rd45, %rd1, %rd44;
	ld.global.f32 	%f91, [%rd45];
	fma.rn.f32 	%f92, %f90, %f91, %f111;
	ld.global.f32 	%f93, [%rd43+4];
	mul.wide.u32 	%rd46, %r23, 4;
	add.s64 	%rd47, %rd45, %rd46;
	ld.global.f32 	%f94, [%rd47];
	fma.rn.f32 	%f95, %f93, %f94, %f92;
	ld.global.f32 	%f96, [%rd43+8];
	add.s64 	%rd48, %rd47, %rd46;
	ld.global.f32 	%f97, [%rd48];
	fma.rn.f32 	%f98, %f96, %f97, %f95;
	ld.global.f32 	%f99, [%rd43+12];
	add.s64 	%rd49, %rd48, %rd46;
	ld.global.f32 	%f100, [%rd49];
	fma.rn.f32 	%f111, %f99, %f100, %f98;
	add.s32 	%r39, %r39, 4;
$L__BB0_11:
	setp.eq.s32 	%p11, %r14, 0;
	@%p11 bra 	$L__BB0_14;
	mad.lo.s32 	%r42, %r39, %r23, %r1;
	mul.wide.u32 	%rd50, %r39, 4;
	add.s64 	%rd57, %rd2, %rd50;
	neg.s32 	%r41, %r14;
$L__BB0_13:
	.pragma "nounroll";
	mul.wide.s32 	%rd51, %r42, 4;
	add.s64 	%rd52, %rd1, %rd51;
	ld.global.f32 	%f101, [%rd57];
	ld.global.f32 	%f102, [%rd52];
	fma.rn.f32 	%f111, %f101, %f102, %f111;
	add.s32 	%r42, %r42, %r23;
	add.s64 	%rd57, %rd57, 4;
	add.s32 	%r41, %r41, 1;
	setp.ne.s32 	%p12, %r41, 0;
	@%p12 bra 	$L__BB0_13;
$L__BB0_14:
	cvta.to.global.u64 	%rd53, %rd9;
	mul.wide.s32 	%rd54, %r1, 4;
	add.s64 	%rd55, %rd53, %rd54;
	st.global.f32 	[%rd55], %f111;
$L__BB0_15:
	ret;

}


// ===== COMPILED SASS (sm_100) =====

	.target	sm_100

	.elftype	@"ET_EXEC"


//--------------------- .note.nv.tkinfo           --------------------------
	.section	.note.nv.tkinfo,"",@"SHT_NOTE"
	.sectionflags	@"SHF_NOTE_NV_TKINFO"
	.tkinfo
        /*0018*/ 	.word	0x00000002
        /*0030*/ 	.string	""
        /*0030*/ 	.string	"ptxas"
        /*0030*/ 	.string	"Cuda compilation tools, release 13.0, V13.0.88"
        /*0030*/ 	.string	"Build cuda_13.0.r13.0/compiler.36424714_0"
        /*0030*/ 	.string	"-arch sm_100 -m 64 "



//--------------------- .note.nv.cuinfo           --------------------------
	.section	.note.nv.cuinfo,"",@"SHT_NOTE"
	.sectionflags	@"SHF_NOTE_NV_CUINFO"
        /*0018*/ 	.short	0x0002
        /*001a*/ 	.short	0x0064
        /*001c*/ 	.short	0x0082
	.zero		2


//--------------------- .nv.info                  --------------------------
	.section	.nv.info,"",@"SHT_CUDA_INFO"
	.align	4


	//----- nvinfo : EIATTR_REGCOUNT
	.align		4
        /*0000*/ 	.byte	0x04, 0x2f
        /*0002*/ 	.short	(.L_1 - .L_0)
	.align		4
.L_0:
        /*0004*/ 	.word	index@(_Z11multMatCUDAPfS_S_ii)
        /*0008*/ 	.word	0x00000020


	//----- nvinfo : EIATTR_FRAME_SIZE
	.align		4
.L_1:
        /*000c*/ 	.byte	0x04, 0x11
        /*000e*/ 	.short	(.L_3 - .L_2)
	.align		4
.L_2:
        /*0010*/ 	.word	index@(_Z11multMatCUDAPfS_S_ii)
        /*0014*/ 	.word	0x00000000


	//----- nvinfo : EIATTR_MIN_STACK_SIZE
	.align		4
.L_3:
        /*0018*/ 	.byte	0x04, 0x12
        /*001a*/ 	.short	(.L_5 - .L_4)
	.align		4
.L_4:
        /*001c*/ 	.word	index@(_Z11multMatCUDAPfS_S_ii)
        /*0020*/ 	.word	0x00000000
.L_5:


//--------------------- .nv.compat                --------------------------
	.section	.nv.compat,"",@"SHT_CUDA_COMPAT_INFO"
	.align	4
        /*0000*/ 	.byte	0x02, 0x09, 0x00, 0x00, 0x02, 0x02, 0x01, 0x00, 0x02, 0x05, 0x05, 0x00, 0x03, 0x07, 0x01, 0x01
        /*0010*/ 	.byte	0x02, 0x03, 0x00, 0x00, 0x02, 0x06, 0x01, 0x00, 0x04, 0x0b, 0x08, 0x00, 0x09, 0x00, 0x00, 0x00
        /*0020*/ 	.byte	0x00, 0x00, 0x00, 0x00


//--------------------- .nv.info._Z11multMatCUDAPfS_S_ii --------------------------
	.section	.nv.info._Z11multMatCUDAPfS_S_ii,"",@"SHT_CUDA_INFO"
	.sectionflags	@""
	.align	4


	//----- nvinfo : EIATTR_CUDA_API_VERSION
	.align		4
        /*0000*/ 	.byte	0x04, 0x37
        /*0002*/ 	.short	(.L_7 - .L_6)
.L_6:
        /*0004*/ 	.word	0x00000082


	//----- nvinfo : EIATTR_KPARAM_INFO
	.align		4
.L_7:
        /*0008*/ 	.byte	0x04, 0x17
        /*000a*/ 	.short	(.L_9 - .L_8)
.L_8:
        /*000c*/ 	.word	0x00000000
        /*0010*/ 	.short	0x0004
        /*0012*/ 	.short	0x001c
        /*0014*/ 	.byte	0x00, 0xf0, 0x11, 0x00


	//----- nvinfo : EIATTR_KPARAM_INFO
	.align		4
.L_9:
        /*0018*/ 	.byte	0x04, 0x17
        /*001a*/ 	.short	(.L_11 - .L_10)
.L_10:
        /*001c*/ 	.word	0x00000000
        /*0020*/ 	.short	0x0003
        /*0022*/ 	.short	0x0018
        /*0024*/ 	.byte	0x00, 0xf0, 0x11, 0x00


	//----- nvinfo : EIATTR_KPARAM_INFO
	.align		4
.L_11:
        /*0028*/ 	.byte	0x04, 0x17
        /*002a*/ 	.short	(.L_13 - .L_12)
.L_12:
        /*002c*/ 	.word	0x00000000
        /*0030*/ 	.short	0x0002
        /*0032*/ 	.short	0x0010
        /*0034*/ 	.byte	0x00, 0xf5, 0x21, 0x00


	//----- nvinfo : EIATTR_KPARAM_INFO
	.align		4
.L_13:
        /*0038*/ 	.byte	0x04, 0x17
        /*003a*/ 	.short	(.L_15 - .L_14)
.L_14:
        /*003c*/ 	.word	0x00000000
        /*0040*/ 	.short	0x0001
        /*0042*/ 	.short	0x0008
        /*0044*/ 	.byte	0x00, 0xf5, 0x21, 0x00


	//----- nvinfo : EIATTR_KPARAM_INFO
	.align		4
.L_15:
        /*0048*/ 	.byte	0x04, 0x17
        /*004a*/ 	.short	(.L_17 - .L_16)
.L_16:
        /*004c*/ 	.word	0x00000000
        /*0050*/ 	.short	0x0000
        /*0052*/ 	.short	0x0000
        /*0054*/ 	.byte	0x00, 0xf5, 0x21, 0x00


	//----- nvinfo : EIATTR_SPARSE_MMA_MASK
	.align		4
.L_17:
        /*0058*/ 	.byte	0x03, 0x50
        /*005a*/ 	.short	0x0000


	//----- nvinfo : EIATTR_MAXREG_COUNT
	.align		4
        /*005c*/ 	.byte	0x03, 0x1b
        /*005e*/ 	.short	0x00ff


	//----- nvinfo : EIATTR_MERCURY_ISA_VERSION
	.align		4
        /*0060*/ 	.byte	0x03, 0x5f
        /*0062*/ 	.short	0x0101


	//----- nvinfo : EIATTR_VRC_CTA_INIT_COUNT
	.align		4
        /*0064*/ 	.byte	0x02, 0x4a
	.zero		1
	.zero		1


	//----- nvinfo : EIATTR_EXIT_INSTR_OFFSETS
	.align		4
        /*0068*/ 	.byte	0x04, 0x1c
        /*006a*/ 	.short	(.L_19 - .L_18)


	//   ....[0]....
.L_18:
        /*006c*/ 	.word	0x000000c0


	//   ....[1]....
        /*0070*/ 	.word	0x00000c10


	//----- nvinfo : EIATTR_CBANK_PARAM_SIZE
	.align		4
.L_19:
        /*0074*/ 	.byte	0x03, 0x19
        /*0076*/ 	.short	0x0020


	//----- nvinfo : EIATTR_PARAM_CBANK
	.align		4
        /*0078*/ 	.byte	0x04, 0x0a
        /*007a*/ 	.short	(.L_21 - .L_20)
	.align		4
.L_20:
        /*007c*/ 	.word	index@(.nv.constant0._Z11multMatCUDAPfS_S_ii)
        /*0080*/ 	.short	0x0380
        /*0082*/ 	.short	0x0020


	//----- nvinfo : EIATTR_SW_WAR
	.align		4
.L_21:
        /*0084*/ 	.byte	0x04, 0x36
        /*0086*/ 	.short	(.L_23 - .L_22)
.L_22:
        /*0088*/ 	.word	0x00000008
.L_23:


//--------------------- .nv.callgraph             --------------------------
	.section	.nv.callgraph,"",@"SHT_CUDA_CALLGRAPH"
	.align	4
	.sectionentsize	8
	.align		4
        /*0000*/ 	.word	0x00000000
	.align		4
        /*0004*/ 	.word	0xffffffff
	.align		4
        /*0008*/ 	.word	0x00000000
	.align		4
        /*000c*/ 	.word	0xfffffffe
	.align		4
        /*0010*/ 	.word	0x00000000
	.align		4
        /*0014*/ 	.word	0xfffffffd
	.align		4
        /*0018*/ 	.word	0x00000000
	.align		4
        /*001c*/ 	.word	0xfffffffc


//--------------------- .text._Z11multMatCUDAPfS_S_ii --------------------------
	.section	.text._Z11multMatCUDAPfS_S_ii,"ax",@progbits
	.align	128
        .global         _Z11multMatCUDAPfS_S_ii
        .type           _Z11multMatCUDAPfS_S_ii,@function
        .size           _Z11multMatCUDAPfS_S_ii,(.L_x_7 - _Z11multMatCUDAPfS_S_ii)
        .other          _Z11multMatCUDAPfS_S_ii,@"STO_CUDA_ENTRY STV_DEFAULT"
_Z11multMatCUDAPfS_S_ii:
.text._Z11multMatCUDAPfS_S_ii:
[----:B------:R-:W-:Y:S01]  /*0000*/  LDC R1, c[0x0][0x37c] ;  /* 0x0000df00ff017b82 */ /* 0x000fe20000000800 */
[----:B------:R-:W0:Y:S07]  /*0010*/  S2R R7, SR_TID.X ;  /* 0x0000000000077919 */ /* 0x000e2e0000002100 */
[----:B------:R-:W1:Y:S01]  /*0020*/  LDC R5, c[0x0][0x364] ;  /* 0x0000d900ff057b82 */ /* 0x000e620000000800 */
[----:B------:R-:W1:Y:S07]  /*0030*/  S2R R4, SR_TID.Y ;  /* 0x0000000000047919 */ /* 0x000e6e0000002200 */
[----:B------:R-:W0:Y:S08]  /*0040*/  S2UR UR5, SR_CTAID.X ;  /* 0x00000000000579c3 */ /* 0x000e300000002500 */
[----:B------:R-:W0:Y:S08]  /*0050*/  LDC R0, c[0x0][0x360] ;  /* 0x0000d800ff007b82 */ /* 0x000e300000000800 */
[----:B------:R-:W1:Y:S08]  /*0060*/  S2UR UR4, SR_CTAID.Y ;  /* 0x00000000000479c3 */ /* 0x000e700000002600 */
[----:B------:R-:W2:Y:S01]  /*0070*/  LDC.64 R2, c[0x0][0x398] ;  /* 0x0000e600ff027b82 */ /* 0x000ea20000000a00 */
[----:B0-----:R-:W-:-:S02]  /*0080*/  IMAD R0, R0, UR5, R7 ;  /* 0x0000000500007c24 */ /* 0x001fc4000f8e0207 */
[----:B-1----:R-:W-:-:S03]  /*0090*/  IMAD R5, R5, UR4, R4 ;  /* 0x0000000405057c24 */ /* 0x002fc6000f8e0204 */
[----:B--2---:R-:W-:-:S04]  /*00a0*/  ISETP.GE.AND P0, PT, R0, R3, PT ;  /* 0x000000030000720c */ /* 0x004fc80003f06270 */
[----:B------:R-:W-:-:S13]  /*00b0*/  ISETP.GE.OR P0, PT, R5, R2, P0 ;  /* 0x000000020500720c */ /* 0x000fda0000706670 */
[----:B------:R-:W-:Y:S05]  /*00c0*/  @P0 EXIT ;  /* 0x000000000000094d */ /* 0x000fea0003800000 */
[----:B------:R-:W-:Y:S01]  /*00d0*/  ISETP.GE.AND P0, PT, R3, 0x1, PT ;  /* 0x000000010300780c */ /* 0x000fe20003f06270 */
[----:B------:R-:W0:Y:S01]  /*00e0*/  LDCU.64 UR6, c[0x0][0x358] ;  /* 0x00006b00ff0677ac */ /* 0x000e220008000a00 */
[----:B------:R-:W-:-:S11]  /*00f0*/  HFMA2 R19, -RZ, RZ, 0, 0 ;  /* 0x00000000ff137431 */ /* 0x000fd600000001ff */
[----:B------:R-:W-:Y:S05]  /*0100*/  @!P0 BRA `(.L_x_0) ;  /* 0x0000000800b48947 */ /* 0x000fea0003800000 */
[C---:B------:R-:W-:Y:S02]  /*0110*/  IADD3 R2, PT, PT, R3.reuse, -0x1, RZ ;  /* 0xffffffff03027810 */ /* 0x040fe40007ffe0ff */
[----:B------:R-:W-:Y:S02]  /*0120*/  LOP3.LUT R4, R3, 0xf, RZ, 0xc0, !PT ;  /* 0x0000000f03047812 */ /* 0x000fe400078ec0ff */
[----:B------:R-:W-:Y:S02]  /*0130*/  ISETP.GE.U32.AND P1, PT, R2, 0xf, PT ;  /* 0x0000000f0200780c */ /* 0x000fe40003f26070 */
[----:B------:R-:W-:Y:S02]  /*0140*/  ISETP.NE.AND P0, PT, R4, RZ, PT ;  /* 0x000000ff0400720c */ /* 0x000fe40003f05270 */
[----:B------:R-:W-:Y:S02]  /*0150*/  MOV R19, RZ ;  /* 0x000000ff00137202 */ /* 0x000fe40000000f00 */
[----:B------:R-:W-:-:S07]  /*0160*/  MOV R5, RZ ;  /* 0x000000ff00057202 */ /* 0x000fce0000000f00 */
[----:B------:R-:W-:Y:S05]  /*0170*/  @!P1 BRA `(.L_x_1) ;  /* 0x0000000400409947 */ /* 0x000fea0003800000 */
[----:B------:R-:W1:Y:S01]  /*0180*/  LDCU.64 UR4, c[0x0][0x380] ;  /* 0x00007000ff0477ac */ /* 0x000e620008000a00 */
[----:B------:R-:W-:Y:S02]  /*0190*/  LOP3.LUT R5, R3, 0x7ffffff0, RZ, 0xc0, !PT ;  /* 0x7ffffff003057812 */ /* 0x000fe400078ec0ff */
[----:B------:R-:W-:Y:S02]  /*01a0*/  MOV R19, RZ ;  /* 0x000000ff00137202 */ /* 0x000fe40000000f00 */
[----:B------:R-:W-:Y:S02]  /*01b0*/  MOV R2, R0 ;  /* 0x0000000000027202 */ /* 0x000fe40000000f00 */
[----:B------:R-:W-:Y:S01]  /*01c0*/  IADD3 R6, PT, PT, -R5, RZ, RZ ;  /* 0x000000ff05067210 */ /* 0x000fe20007ffe1ff */
[----:B-1----:R-:W-:-:S04]  /*01d0*/  UIADD3 UR4, UP0, UPT, UR4, 0x20, URZ ;  /* 0x0000002004047890 */ /* 0x002fc8000ff1e0ff */
[----:B------:R-:W-:Y:S02]  /*01e0*/  UIADD3.X UR5, UPT, UPT, URZ, UR5, URZ, UP0, !UPT ;  /* 0x00000005ff057290 */ /* 0x000fe400087fe4ff */
[----:B------:R-:W-:-:S04]  /*01f0*/  MOV R12, UR4 ;  /* 0x00000004000c7c02 */ /* 0x000fc80008000f00 */
[----:B------:R-:W-:-:S07]  /*0200*/  MOV R13, UR5 ;  /* 0x00000005000d7c02 */ /* 0x000fce0008000f00 */
.L_x_2:
[----:B------:R-:W1:Y:S01]  /*0210*/  LDC.64 R8, c[0x0][0x388] ;  /* 0x0000e200ff087b82 */ /* 0x000e620000000a00 */
[----:B0-----:R-:W2:Y:S04]  /*0220*/  LDG.E R18, desc[UR6][R12.64+-0x20] ;  /* 0xffffe0060c127981 */ /* 0x001ea8000c1e1900 */
[----:B------:R-:W3:Y:S04]  /*0230*/  LDG.E R16, desc[UR6][R12.64+-0x1c] ;  /* 0xffffe4060c107981 */ /* 0x000ee8000c1e1900 */
[----:B------:R-:W4:Y:S04]  /*0240*/  LDG.E R15, desc[UR6][R12.64+-0x18] ;  /* 0xffffe8060c0f7981 */ /* 0x000f28000c1e1900 */
[----:B------:R-:W5:Y:S04]  /*0250*/  LDG.E R26, desc[UR6][R12.64+-0x14] ;  /* 0xffffec060c1a7981 */ /* 0x000f68000c1e1900 */
[----:B------:R-:W5:Y:S01]  /*0260*/  LDG.E R7, desc[UR6][R12.64+-0xc] ;  /* 0xfffff4060c077981 */ /* 0x000f62000c1e1900 */
[----:B-1----:R-:W-:-:S05]  /*0270*/  IMAD.WIDE R8, R2, 0x4, R8 ;  /* 0x0000000402087825 */ /* 0x002fca00078e0208 */
[----:B------:R-:W2:Y:S01]  /*0280*/  LDG.E R27, desc[UR6][R8.64] ;  /* 0x00000006081b7981 */ /* 0x000ea2000c1e1900 */
[----:B------:R-:W-:-:S05]  /*0290*/  IMAD.WIDE.U32 R20, R3, 0x4, R8 ;  /* 0x0000000403147825 */ /* 0x000fca00078e0008 */
[----:B------:R0:W3:Y:S01]  /*02a0*/  LDG.E R17, desc[UR6][R20.64] ;  /* 0x0000000614117981 */ /* 0x0000e2000c1e1900 */
[----:B------:R-:W-:-:S03]  /*02b0*/  IMAD.WIDE.U32 R24, R3, 0x4, R20 ;  /* 0x0000000403187825 */ /* 0x000fc600078e0014 */
[----:B------:R-:W5:Y:S01]  /*02c0*/  LDG.E R8, desc[UR6][R12.64+-0x10] ;  /* 0xfffff0060c087981 */ /* 0x000f62000c1e1900 */
[----:B------:R-:W-:-:S03]  /*02d0*/  IMAD.WIDE.U32 R10, R3, 0x4, R24 ;  /* 0x00000004030a7825 */ /* 0x000fc600078e0018 */
[----:B------:R1:W4:Y:S01]  /*02e0*/  LDG.E R14, desc[UR6][R24.64] ;  /* 0x00000006180e7981 */ /* 0x000322000c1e1900 */
[----:B------:R-:W-:-:S03]  /*02f0*/  IMAD.WIDE.U32 R28, R3, 0x4, R10 ;  /* 0x00000004031c7825 */ /* 0x000fc600078e000a */
[----:B------:R-:W5:Y:S01]  /*0300*/  LDG.E R11, desc[UR6][R10.64] ;  /* 0x000000060a0b7981 */ /* 0x000f62000c1e1900 */
[----:B------:R-:W-:-:S03]  /*0310*/  IMAD.WIDE.U32 R22, R3, 0x4, R28 ;  /* 0x0000000403167825 */ /* 0x000fc600078e001c */
[----:B------:R-:W5:Y:S01]  /*0320*/  LDG.E R9, desc[UR6][R28.64] ;  /* 0x000000061c097981 */ /* 0x000f62000c1e1900 */
[----:B0-----:R-:W-:-:S03]  /*0330*/  IMAD.WIDE.U32 R20, R3, 0x4, R22 ;  /* 0x0000000403147825 */ /* 0x001fc600078e0016 */
[----:B------:R-:W5:Y:S04]  /*0340*/  LDG.E R22, desc[UR6][R22.64] ;  /* 0x0000000616167981 */ /* 0x000f68000c1e1900 */
[----:B------:R2:W5:Y:S01]  /*0350*/  LDG.E R10, desc[UR6][R20.64] ;  /* 0x00000006140a7981 */ /* 0x000562000c1e1900 */
[----:B-1----:R-:W-:-:S03]  /*0360*/  IMAD.WIDE.U32 R24, R3, 0x4, R20 ;  /* 0x0000000403187825 */ /* 0x002fc600078e0014 */
[----:B------:R-:W5:Y:S04]  /*0370*/  LDG.E R23, desc[UR6][R12.64+-0x8] ;  /* 0xfffff8060c177981 */ /* 0x000f68000c1e1900 */
[----:B------:R0:W5:Y:S01]  /*0380*/  LDG.E R28, desc[UR6][R24.64] ;  /* 0x00000006181c7981 */ /* 0x000162000c1e1900 */
[----:B--2---:R-:W-:-:S03]  /*0390*/  FFMA R21, R18, R27, R19 ;  /* 0x0000001b12157223 */ /* 0x004fc60000000013 */
[----:B------:R-:W2:Y:S01]  /*03a0*/  LDG.E R27, desc[UR6][R12.64+-0x4] ;  /* 0xfffffc060c1b7981 */ /* 0x000ea2000c1e1900 */
[----:B------:R-:W-:-:S04]  /*03b0*/  IMAD.WIDE.U32 R18, R3, 0x4, R24 ;  /* 0x0000000403127825 */ /* 0x000fc800078e0018 */
[----:B---3--:R-:W-:Y:S01]  /*03c0*/  FFMA R29, R16, R17, R21 ;  /* 0x00000011101d7223 */ /* 0x008fe20000000015 */
[----:B------:R-:W-:Y:S02]  /*03d0*/  IMAD.WIDE.U32 R16, R3, 0x4, R18 ;  /* 0x0000000403107825 */ /* 0x000fe400078e0012 */
[----:B------:R-:W3:Y:S02]  /*03e0*/  LDG.E R18, desc[UR6][R18.64] ;  /* 0x0000000612127981 */ /* 0x000ee4000c1e1900 */
[----:B----4-:R-:W-:Y:S01]  /*03f0*/  FFMA R29, R15, R14, R29 ;  /* 0x0000000e0f1d7223 */ /* 0x010fe2000000001d */
[C---:B------:R-:W-:Y:S02]  /*0400*/  IMAD.WIDE.U32 R14, R3.reuse, 0x4, R16 ;  /* 0x00000004030e7825 */ /* 0x040fe400078e0010 */
[----:B------:R-:W4:Y:S02]  /*0410*/  LDG.E R16, desc[UR6][R16.64] ;  /* 0x0000000610107981 */ /* 0x000f24000c1e1900 */
[----:B-----5:R-:W-:Y:S01]  /*0420*/  FFMA R29, R26, R11, R29 ;  /* 0x0000000b1a1d7223 */ /* 0x020fe2000000001d */
[C---:B------:R-:W-:Y:S01]  /*0430*/  IMAD.WIDE.U32 R20, R3.reuse, 0x4, R14 ;  /* 0x0000000403147825 */ /* 0x040fe200078e000e */
[----:B------:R-:W3:Y:S03]  /*0440*/  LDG.E R11, desc[UR6][R12.64] ;  /* 0x000000060c0b7981 */ /* 0x000ee6000c1e1900 */
[----:B0-----:R-:W-:Y:S01]  /*0450*/  FFMA R24, R8, R9, R29 ;  /* 0x0000000908187223 */ /* 0x001fe2000000001d */
[----:B------:R-:W5:Y:S01]  /*0460*/  LDG.E R14, desc[UR6][R14.64] ;  /* 0x000000060e0e7981 */ /* 0x000f62000c1e1900 */
[----:B------:R-:W-:-:S03]  /*0470*/  IMAD.WIDE.U32 R8, R3, 0x4, R20 ;  /* 0x0000000403087825 */ /* 0x000fc600078e0014 */
[----:B------:R-:W4:Y:S01]  /*0480*/  LDG.E R29, desc[UR6][R12.64+0x4] ;  /* 0x000004060c1d7981 */ /* 0x000f22000c1e1900 */
[----:B------:R-:W-:Y:S01]  /*0490*/  FFMA R22, R7, R22, R24 ;  /* 0x0000001607167223 */ /* 0x000fe20000000018 */
[----:B------:R-:W-:Y:S02]  /*04a0*/  IMAD.WIDE.U32 R24, R3, 0x4, R8 ;  /* 0x0000000403187825 */ /* 0x000fe400078e0008 */
[----:B------:R0:W5:Y:S04]  /*04b0*/  LDG.E R26, desc[UR6][R20.64] ;  /* 0x00000006141a7981 */ /* 0x000168000c1e1900 */
[----:B------:R-:W5:Y:S04]  /*04c0*/  LDG.E R15, desc[UR6][R12.64+0x8] ;  /* 0x000008060c0f7981 */ /* 0x000f68000c1e1900 */
[----:B------:R-:W5:Y:S01]  /*04d0*/  LDG.E R7, desc[UR6][R12.64+0xc] ;  /* 0x00000c060c077981 */ /* 0x000f62000c1e1900 */
[----:B------:R-:W-:Y:S01]  /*04e0*/  FFMA R10, R23, R10, R22 ;  /* 0x0000000a170a7223 */ /* 0x000fe20000000016 */
[----:B------:R-:W-:-:S02]  /*04f0*/  IMAD.WIDE.U32 R22, R3, 0x4, R24 ;  /* 0x0000000403167825 */ /* 0x000fc400078e0018 */
[----:B------:R-:W5:Y:S04]  /*0500*/  LDG.E R8, desc[UR6][R8.64] ;  /* 0x0000000608087981 */ /* 0x000f68000c1e1900 */
[----:B------:R-:W5:Y:S01]  /*0510*/  LDG.E R17, desc[UR6][R12.64+0x10] ;  /* 0x000010060c117981 */ /* 0x000f62000c1e1900 */
[----:B0-----:R-:W-:-:S03]  /*0520*/  IMAD.WIDE.U32 R20, R3, 0x4, R22 ;  /* 0x0000000403147825 */ /* 0x001fc600078e0016 */
[----:B------:R-:W5:Y:S04]  /*0530*/  LDG.E R24, desc[UR6][R24.64] ;  /* 0x0000000618187981 */ /* 0x000f68000c1e1900 */
[----:B------:R-:W5:Y:S04]  /*0540*/  LDG.E R19, desc[UR6][R12.64+0x14] ;  /* 0x000014060c137981 */ /* 0x000f68000c1e1900 */
[----:B------:R-:W5:Y:S04]  /*0550*/  LDG.E R20, desc[UR6][R20.64] ;  /* 0x0000000614147981 */ /* 0x000f68000c1e1900 */
[----:B------:R-:W5:Y:S01]  /*0560*/  LDG.E R9, desc[UR6][R12.64+0x1c] ;  /* 0x00001c060c097981 */ /* 0x000f62000c1e1900 */
[----:B--2---:R-:W-:-:S03]  /*0570*/  FFMA R28, R27, R28, R10 ;  /* 0x0000001c1b1c7223 */ /* 0x004fc6000000000a */
[----:B------:R-:W2:Y:S04]  /*0580*/  LDG.E R10, desc[UR6][R22.64] ;  /* 0x00000006160a7981 */ /* 0x000ea8000c1e1900 */
[----:B------:R0:W2:Y:S01]  /*0590*/  LDG.E R27, desc[UR6][R12.64+0x18] ;  /* 0x000018060c1b7981 */ /* 0x0000a2000c1e1900 */
[----:B------:R-:W-:Y:S01]  /*05a0*/  IADD3 R6, PT, PT, R6, 0x10, RZ ;  /* 0x0000001006067810 */ /* 0x000fe20007ffe0ff */
[----:B---3--:R-:W-:-:S04]  /*05b0*/  FFMA R18, R11, R18, R28 ;  /* 0x000000120b127223 */ /* 0x008fc8000000001c */
[----:B----4-:R-:W-:Y:S01]  /*05c0*/  FFMA R16, R29, R16, R18 ;  /* 0x000000101d107223 */ /* 0x010fe20000000012 */
[----:B------:R-:W-:-:S03]  /*05d0*/  ISETP.NE.AND P1, PT, R6, RZ, PT ;  /* 0x000000ff0600720c */ /* 0x000fc60003f25270 */
[----:B-----5:R-:W-:-:S04]  /*05e0*/  FFMA R14, R15, R14, R16 ;  /* 0x0000000e0f0e7223 */ /* 0x020fc80000000010 */
[----:B------:R-:W-:-:S04]  /*05f0*/  FFMA R14, R7, R26, R14 ;  /* 0x0000001a070e7223 */ /* 0x000fc8000000000e */
[----:B------:R-:W-:Y:S01]  /*0600*/  FFMA R8, R17, R8, R14 ;  /* 0x0000000811087223 */ /* 0x000fe2000000000e */
[----:B0-----:R-:W-:-:S03]  /*0610*/  IADD3 R12, P2, PT, R12, 0x40, RZ ;  /* 0x000000400c0c7810 */ /* 0x001fc60007f5e0ff */
[----:B------:R-:W-:Y:S01]  /*0620*/  FFMA R8, R19, R24, R8 ;  /* 0x0000001813087223 */ /* 0x000fe20000000008 */
[----:B------:R-:W-:Y:S02]  /*0630*/  IADD3.X R13, PT, PT, RZ, R13, RZ, P2, !PT ;  /* 0x0000000dff0d7210 */ /* 0x000fe400017fe4ff */
[----:B------:R-:W-:Y:S01]  /*0640*/  LEA R2, R3, R2, 0x4 ;  /* 0x0000000203027211 */ /* 0x000fe200078e20ff */
[----:B--2---:R-:W-:-:S04]  /*0650*/  FFMA R8, R27, R10, R8 ;  /* 0x0000000a1b087223 */ /* 0x004fc80000000008 */
[----:B------:R-:W-:Y:S01]  /*0660*/  FFMA R19, R9, R20, R8 ;  /* 0x0000001409137223 */ /* 0x000fe20000000008 */
[----:B------:R-:W-:Y:S06]  /*0670*/  @P1 BRA `(.L_x_2) ;  /* 0xfffffff800e41947 */ /* 0x000fec000383ffff */
.L_x_1:
[----:B------:R-:W-:Y:S05]  /*0680*/  @!P0 BRA `(.L_x_0) ;  /* 0x0000000400548947 */ /* 0x000fea0003800000 */
[----:B------:R-:W-:Y:S02]  /*0690*/  ISETP.GE.U32.AND P0, PT, R4, 0x8, PT ;  /* 0x000000080400780c */ /* 0x000fe40003f06070 */
[----:B------:R-:W-:-:S04]  /*06a0*/  LOP3.LUT R27, R3, 0x7, RZ, 0xc0, !PT ;  /* 0x00000007031b7812 */ /* 0x000fc800078ec0ff */
[----:B------:R-:W-:-:S07]  /*06b0*/  ISETP.NE.AND P1, PT, R27, RZ, PT ;  /* 0x000000ff1b00720c */ /* 0x000fce0003f25270 */
[----:B------:R-:W-:Y:S06]  /*06c0*/  @!P0 BRA `(.L_x_3) ;  /* 0x0000000000948947 */ /* 0x000fec0003800000 */
[----:B------:R-:W1:Y:S01]  /*06d0*/  LDC.64 R12, c[0x0][0x388] ;  /* 0x0000e200ff0c7b82 */ /* 0x000e620000000a00 */
[----:B------:R-:W-:-:S07]  /*06e0*/  IMAD R9, R5, R3, R0 ;  /* 0x0000000305097224 */ /* 0x000fce00078e0200 */
[----:B------:R-:W2:Y:S01]  /*06f0*/  LDC.64 R6, c[0x0][0x380] ;  /* 0x0000e000ff067b82 */ /* 0x000ea20000000a00 */
[----:B-1----:R-:W-:-:S05]  /*0700*/  IMAD.WIDE R12, R9, 0x4, R12 ;  /* 0x00000004090c7825 */ /* 0x002fca00078e020c */
[----:B0-----:R0:W3:Y:S01]  /*0710*/  LDG.E R2, desc[UR6][R12.64] ;  /* 0x000000060c027981 */ /* 0x0010e2000c1e1900 */
[----:B------:R-:W-:-:S04]  /*0720*/  IMAD.WIDE.U32 R14, R3, 0x4, R12 ;  /* 0x00000004030e7825 */ /* 0x000fc800078e000c */
[----:B--2---:R-:W-:Y:S01]  /*0730*/  IMAD.WIDE.U32 R6, R5, 0x4, R6 ;  /* 0x0000000405067825 */ /* 0x004fe200078e0006 */
[----:B------:R1:W2:Y:S03]  /*0740*/  LDG.E R21, desc[UR6][R14.64] ;  /* 0x000000060e157981 */ /* 0x0002a6000c1e1900 */
[C---:B------:R-:W-:Y:S01]  /*0750*/  IMAD.WIDE.U32 R24, R3.reuse, 0x4, R14 ;  /* 0x0000000403187825 */ /* 0x040fe200078e000e */
[----:B------:R-:W3:Y:S04]  /*0760*/  LDG.E R18, desc[UR6][R6.64] ;  /* 0x0000000606127981 */ /* 0x000ee8000c1e1900 */
[----:B------:R-:W2:Y:S01]  /*0770*/  LDG.E R4, desc[UR6][R6.64+0x4] ;  /* 0x0000040606047981 */ /* 0x000ea2000c1e1900 */
[----:B------:R-:W-:-:S03]  /*0780*/  IMAD.WIDE.U32 R16, R3, 0x4, R24 ;  /* 0x0000000403107825 */ /* 0x000fc600078e0018 */
[----:B------:R-:W4:Y:S01]  /*0790*/  LDG.E R23, desc[UR6][R24.64] ;  /* 0x0000000618177981 */ /* 0x000f22000c1e1900 */
[----:B------:R-:W-:-:S03]  /*07a0*/  IMAD.WIDE.U32 R10, R3, 0x4, R16 ;  /* 0x00000004030a7825 */ /* 0x000fc600078e0010 */
[----:B------:R-:W4:Y:S04]  /*07b0*/  LDG.E R20, desc[UR6][R6.64+0x8] ;  /* 0x0000080606147981 */ /* 0x000f28000c1e1900 */
[----:B------:R-:W5:Y:S01]  /*07c0*/  LDG.E R17, desc[UR6][R16.64] ;  /* 0x0000000610117981 */ /* 0x000f62000c1e1900 */
[----:B------:R-:W-:-:S03]  /*07d0*/  IMAD.WIDE.U32 R8, R3, 0x4, R10 ;  /* 0x0000000403087825 */ /* 0x000fc600078e000a */
[----:B------:R-:W5:Y:S01]  /*07e0*/  LDG.E R22, desc[UR6][R6.64+0xc] ;  /* 0x00000c0606167981 */ /* 0x000f62000c1e1900 */
[----:B0-----:R-:W-:-:S03]  /*07f0*/  IMAD.WIDE.U32 R12, R3, 0x4, R8 ;  /* 0x00000004030c7825 */ /* 0x001fc600078e0008 */
[----:B------:R-:W5:Y:S04]  /*0800*/  LDG.E R11, desc[UR6][R10.64] ;  /* 0x000000060a0b7981 */ /* 0x000f68000c1e1900 */
[----:B------:R-:W5:Y:S01]  /*0810*/  LDG.E R26, desc[UR6][R6.64+0x10] ;  /* 0x00001006061a7981 */ /* 0x000f62000c1e1900 */
[----:B-1----:R-:W-:-:S03]  /*0820*/  IMAD.WIDE.U32 R14, R3, 0x4, R12 ;  /* 0x00000004030e7825 */ /* 0x002fc600078e000c */
[----:B------:R-:W5:Y:S04]  /*0830*/  LDG.E R9, desc[UR6][R8.64] ;  /* 0x0000000608097981 */ /* 0x000f68000c1e1900 */
[----:B------:R-:W5:Y:S04]  /*0840*/  LDG.E R28, desc[UR6][R6.64+0x14] ;  /* 0x00001406061c7981 */ /* 0x000f68000c1e1900 */
[----:B------:R-:W5:Y:S04]  /*0850*/  LDG.E R13, desc[UR6][R12.64] ;  /* 0x000000060c0d7981 */ /* 0x000f68000c1e1900 */
[----:B------:R-:W5:Y:S04]  /*0860*/  LDG.E R24, desc[UR6][R6.64+0x18] ;  /* 0x0000180606187981 */ /* 0x000f68000c1e1900 */
[----:B------:R-:W5:Y:S04]  /*0870*/  LDG.E R14, desc[UR6][R14.64] ;  /* 0x000000060e0e7981 */ /* 0x000f68000c1e1900 */
[----:B------:R-:W5:Y:S01]  /*0880*/  LDG.E R16, desc[UR6][R6.64+0x1c] ;  /* 0x00001c0606107981 */ /* 0x000f62000c1e1900 */
[----:B------:R-:W-:Y:S01]  /*0890*/  IADD3 R5, PT, PT, R5, 0x8, RZ ;  /* 0x0000000805057810 */ /* 0x000fe20007ffe0ff */
[----:B---3--:R-:W-:-:S04]  /*08a0*/  FFMA R19, R18, R2, R19 ;  /* 0x0000000212137223 */ /* 0x008fc80000000013 */
[----:B--2---:R-:W-:-:S04]  /*08b0*/  FFMA R19, R4, R21, R19 ;  /* 0x0000001504137223 */ /* 0x004fc80000000013 */
[----:B----4-:R-:W-:-:S04]  /*08c0*/  FFMA R19, R20, R23, R19 ;  /* 0x0000001714137223 */ /* 0x010fc80000000013 */
[----:B-----5:R-:W-:-:S04]  /*08d0*/  FFMA R17, R22, R17, R19 ;  /* 0x0000001116117223 */ /* 0x020fc80000000013 */
[----:B------:R-:W-:-:S04]  /*08e0*/  FFMA R11, R26, R11, R17 ;  /* 0x0000000b1a0b7223 */ /* 0x000fc80000000011 */
[----:B------:R-:W-:-:S04]  /*08f0*/  FFMA R9, R28, R9, R11 ;  /* 0x000000091c097223 */ /* 0x000fc8000000000b */
[----:B------:R-:W-:-:S04]  /*0900*/  FFMA R9, R24, R13, R9 ;  /* 0x0000000d18097223 */ /* 0x000fc80000000009 */
[----:B------:R-:W-:-:S07]  /*0910*/  FFMA R19, R16, R14, R9 ;  /* 0x0000000e10137223 */ /* 0x000fce0000000009 */
.L_x_3:
        /* <DEDUP_REMOVED lines=8> */
[----:B-1----:R-:W-:-:S04]  /*09a0*/  IMAD.WIDE R8, R11, 0x4, R8 ;  /* 0x000000040b087825 */ /* 0x002fc800078e0208 */
[----:B------:R-:W-:Y:S02]  /*09b0*/  IMAD.WIDE.U32 R10, R3, 0x4, R8 ;  /* 0x00000004030a7825 */ /* 0x000fe400078e0008 */
[----:B0-----:R-:W3:Y:S02]  /*09c0*/  LDG.E R8, desc[UR6][R8.64] ;  /* 0x0000000608087981 */ /* 0x001ee4000c1e1900 */
[----:B--2---:R-:W-:-:S04]  /*09d0*/  IMAD.WIDE.U32 R6, R5, 0x4, R6 ;  /* 0x0000000405067825 */ /* 0x004fc800078e0006 */
[C---:B------:R-:W-:Y:S01]  /*09e0*/  IMAD.WIDE.U32 R12, R3.reuse, 0x4, R10 ;  /* 0x00000004030c7825 */ /* 0x040fe200078e000a */
[----:B------:R-:W3:Y:S04]  /*09f0*/  LDG.E R4, desc[UR6][R6.64] ;  /* 0x0000000606047981 */ /* 0x000ee8000c1e1900 */
[----:B------:R-:W2:Y:S01]  /*0a00*/  LDG.E R10, desc[UR6][R10.64] ;  /* 0x000000060a0a7981 */ /* 0x000ea2000c1e1900 */
[----:B------:R-:W-:-:S03]  /*0a10*/  IMAD.WIDE.U32 R14, R3, 0x4, R12 ;  /* 0x00000004030e7825 */ /* 0x000fc600078e000c */
[----:B------:R-:W2:Y:S04]  /*0a20*/  LDG.E R17, desc[UR6][R6.64+0x4] ;  /* 0x0000040606117981 */ /* 0x000ea8000c1e1900 */
[----:B------:R-:W4:Y:S04]  /*0a30*/  LDG.E R12, desc[UR6][R12.64] ;  /* 0x000000060c0c7981 */ /* 0x000f28000c1e1900 */
[----:B------:R-:W4:Y:S04]  /*0a40*/  LDG.E R21, desc[UR6][R6.64+0x8] ;  /* 0x0000080606157981 */ /* 0x000f28000c1e1900 */
[----:B------:R-:W5:Y:S04]  /*0a50*/  LDG.E R14, desc[UR6][R14.64] ;  /* 0x000000060e0e7981 */ /* 0x000f68000c1e1900 */
[----:B------:R-:W5:Y:S01]  /*0a60*/  LDG.E R23, desc[UR6][R6.64+0xc] ;  /* 0x00000c0606177981 */ /* 0x000f62000c1e1900 */
[----:B------:R-:W-:Y:S01]  /*0a70*/  IADD3 R5, PT, PT, R5, 0x4, RZ ;  /* 0x0000000405057810 */ /* 0x000fe20007ffe0ff */
[----:B---3--:R-:W-:-:S04]  /*0a80*/  FFMA R4, R4, R8, R19 ;  /* 0x0000000804047223 */ /* 0x008fc80000000013 */
[----:B--2---:R-:W-:-:S04]  /*0a90*/  FFMA R4, R17, R10, R4 ;  /* 0x0000000a11047223 */ /* 0x004fc80000000004 */
[----:B----4-:R-:W-:-:S04]  /*0aa0*/  FFMA R4, R21, R12, R4 ;  /* 0x0000000c15047223 */ /* 0x010fc80000000004 */
[----:B-----5:R-:W-:-:S07]  /*0ab0*/  FFMA R19, R23, R14, R4 ;  /* 0x0000000e17137223 */ /* 0x020fce0000000004 */
.L_x_4:
[----:B------:R-:W-:Y:S05]  /*0ac0*/  @!P1 BRA `(.L_x_0) ;  /* 0x0000000000449947 */ /* 0x000fea0003800000 */
[----:B------:R-:W1:Y:S01]  /*0ad0*/  LDC.64 R8, c[0x0][0x380] ;  /* 0x0000e000ff087b82 */ /* 0x000e620000000a00 */
[----:B------:R-:W-:Y:S01]  /*0ae0*/  IADD3 R10, PT, PT, -R2, RZ, RZ ;  /* 0x000000ff020a7210 */ /* 0x000fe20007ffe1ff */
[----:B------:R-:W-:-:S06]  /*0af0*/  IMAD R2, R5, R3, R0 ;  /* 0x0000000305027224 */ /* 0x000fcc00078e0200 */
[----:B------:R-:W2:Y:S01]  /*0b00*/  LDC.64 R6, c[0x0][0x388] ;  /* 0x0000e200ff067b82 */ /* 0x000ea20000000a00 */
[----:B-1----:R-:W-:-:S03]  /*0b10*/  IMAD.WIDE.U32 R8, R5, 0x4, R8 ;  /* 0x0000000405087825 */ /* 0x002fc600078e0008 */
[----:B------:R-:W-:-:S07]  /*0b20*/  MOV R11, R8 ;  /* 0x00000008000b7202 */ /* 0x000fce0000000f00 */
.L_x_5:
[----:B--2---:R-:W-:Y:S01]  /*0b30*/  IMAD.WIDE R4, R2, 0x4, R6 ;  /* 0x0000000402047825 */ /* 0x004fe200078e0206 */
[----:B------:R-:W-:-:S05]  /*0b40*/  MOV R8, R11 ;  /* 0x0000000b00087202 */ /* 0x000fca0000000f00 */
[----:B0-----:R-:W2:Y:S04]  /*0b50*/  LDG.E R4, desc[UR6][R4.64] ;  /* 0x0000000604047981 */ /* 0x001ea8000c1e1900 */
[----:B------:R0:W2:Y:S01]  /*0b60*/  LDG.E R8, desc[UR6][R8.64] ;  /* 0x0000000608087981 */ /* 0x0000a2000c1e1900 */
[----:B------:R-:W-:Y:S02]  /*0b70*/  IADD3 R10, PT, PT, R10, 0x1, RZ ;  /* 0x000000010a0a7810 */ /* 0x000fe40007ffe0ff */
[----:B------:R-:W-:Y:S02]  /*0b80*/  IADD3 R11, P1, PT, R11, 0x4, RZ ;  /* 0x000000040b0b7810 */ /* 0x000fe40007f3e0ff */
[----:B------:R-:W-:Y:S02]  /*0b90*/  ISETP.NE.AND P0, PT, R10, RZ, PT ;  /* 0x000000ff0a00720c */ /* 0x000fe40003f05270 */
[----:B------:R-:W-:-:S02]  /*0ba0*/  IADD3 R2, PT, PT, R2, R3, RZ ;  /* 0x0000000302027210 */ /* 0x000fc40007ffe0ff */
[----:B0-----:R-:W-:Y:S01]  /*0bb0*/  IADD3.X R9, PT, PT, RZ, R9, RZ, P1, !PT ;  /* 0x00000009ff097210 */ /* 0x001fe20000ffe4ff */
[----:B--2---:R-:W-:-:S08]  /*0bc0*/  FFMA R19, R8, R4, R19 ;  /* 0x0000000408137223 */ /* 0x004fd00000000013 */
[----:B------:R-:W-:Y:S05]  /*0bd0*/  @P0 BRA `(.L_x_5) ;  /* 0xfffffffc00d40947 */ /* 0x000fea000383ffff */
.L_x_0:
[----:B------:R-:W1:Y:S02]  /*0be0*/  LDC.64 R2, c[0x0][0x390] ;  /* 0x0000e400ff027b82 */ /* 0x000e640000000a00 */
[----:B-1----:R-:W-:-:S05]  /*0bf0*/  IMAD.WIDE R2, R0, 0x4, R2 ;  /* 0x0000000400027825 */ /* 0x002fca00078e0202 */
[----:B0-----:R-:W-:Y:S01]  /*0c00*/  STG.E desc[UR6][R2.64], R19 ;  /* 0x0000001302007986 */ /* 0x001fe2000c101906 */
[----:B------:R-:W-:Y:S05]  /*0c10*/  EXIT ;  /* 0x000000000000794d */ /* 0x000fea0003800000 */
.L_x_6:
[----:B------:R-:W-:-:S00]  /*0c20*/  BRA `(.L_x_6) ;  /* 0xfffffffc00fc7947 */ /* 0x000fc0000383ffff */
[----:B------:R-:W-:-:S00]  /*0c30*/  NOP ;  /* 0x0000000000007918 */ /* 0x000fc00000000000 */
        /* <DEDUP_REMOVED lines=12> */
.L_x_7:


//--------------------- .nv.shared.reserved.0     --------------------------
	.section	.nv.shared.reserved.0,"aw",@nobits
	.weak		__nv_reservedSMEM_offset_0_alias
	.size		__nv_reservedSMEM_offset_0_alias, 0, 64
	.other		__nv_reservedSMEM_offset_0_alias,@"STO_CUDA_RESERVED_SHARED STV_DEFAULT"
__nv_reservedSMEM_offset_0_alias:
	.zero		0
	.zero		64


//--------------------- .nv.constant0._Z11multMatCUDAPfS_S_ii --------------------------
	.section	.nv.constant0._Z11multMatCUDAPfS_S_ii,"a",@progbits
	.sectionflags	@""
	.align	4
.nv.constant0._Z11multMatCUDAPfS_S_ii:
	.zero		928


//--------------------- SYMBOLS --------------------------

	.type		.nv.reservedSmem.offset0,@object
	.size		.nv.reservedSmem.offset0,0x4
